//
// Generated by NVIDIA NVVM Compiler
//
// Compiler Build ID: CL-36424714
// Cuda compilation tools, release 13.0, V13.0.88
// Based on NVVM 20.0.0
//

.version 9.0
.target sm_100
.address_size 64

	// .globl	_Z5countPiiS_
.global .align 1 .b8 _ZN34_INTERNAL_3dd81a80_4_k_cu_eb0622774cuda3std3__45__cpo5beginE[1];
.global .align 1 .b8 _ZN34_INTERNAL_3dd81a80_4_k_cu_eb0622774cuda3std3__45__cpo3endE[1];
.global .align 1 .b8 _ZN34_INTERNAL_3dd81a80_4_k_cu_eb0622774cuda3std3__45__cpo6cbeginE[1];
.global .align 1 .b8 _ZN34_INTERNAL_3dd81a80_4_k_cu_eb0622774cuda3std3__45__cpo4cendE[1];
.global .align 1 .b8 _ZN34_INTERNAL_3dd81a80_4_k_cu_eb0622774cuda3std3__45__cpo6rbeginE[1];
.global .align 1 .b8 _ZN34_INTERNAL_3dd81a80_4_k_cu_eb0622774cuda3std3__45__cpo4rendE[1];
.global .align 1 .b8 _ZN34_INTERNAL_3dd81a80_4_k_cu_eb0622774cuda3std3__45__cpo7crbeginE[1];
.global .align 1 .b8 _ZN34_INTERNAL_3dd81a80_4_k_cu_eb0622774cuda3std3__45__cpo5crendE[1];
.global .align 1 .b8 _ZN34_INTERNAL_3dd81a80_4_k_cu_eb0622774cuda3std3__436_GLOBAL__N__3dd81a80_4_k_cu_eb0622776ignoreE[1];
.global .align 1 .b8 _ZN34_INTERNAL_3dd81a80_4_k_cu_eb0622774cuda3std3__419piecewise_constructE[1];
.global .align 1 .b8 _ZN34_INTERNAL_3dd81a80_4_k_cu_eb0622774cuda3std3__48in_placeE[1];
.global .align 1 .b8 _ZN34_INTERNAL_3dd81a80_4_k_cu_eb0622774cuda3std3__420unreachable_sentinelE[1];
.global .align 1 .b8 _ZN34_INTERNAL_3dd81a80_4_k_cu_eb0622774cuda3std3__47nulloptE[1];
.global .align 1 .b8 _ZN34_INTERNAL_3dd81a80_4_k_cu_eb0622774cuda3std3__48unexpectE[1];
.global .align 1 .b8 _ZN34_INTERNAL_3dd81a80_4_k_cu_eb0622774cuda3std6ranges3__45__cpo4swapE[1];
.global .align 1 .b8 _ZN34_INTERNAL_3dd81a80_4_k_cu_eb0622774cuda3std6ranges3__45__cpo9iter_moveE[1];
.global .align 1 .b8 _ZN34_INTERNAL_3dd81a80_4_k_cu_eb0622774cuda3std6ranges3__45__cpo5beginE[1];
.global .align 1 .b8 _ZN34_INTERNAL_3dd81a80_4_k_cu_eb0622774cuda3std6ranges3__45__cpo3endE[1];
.global .align 1 .b8 _ZN34_INTERNAL_3dd81a80_4_k_cu_eb0622774cuda3std6ranges3__45__cpo6cbeginE[1];
.global .align 1 .b8 _ZN34_INTERNAL_3dd81a80_4_k_cu_eb0622774cuda3std6ranges3__45__cpo4cendE[1];
.global .align 1 .b8 _ZN34_INTERNAL_3dd81a80_4_k_cu_eb0622774cuda3std6ranges3__45__cpo7advanceE[1];
.global .align 1 .b8 _ZN34_INTERNAL_3dd81a80_4_k_cu_eb0622774cuda3std6ranges3__45__cpo9iter_swapE[1];
.global .align 1 .b8 _ZN34_INTERNAL_3dd81a80_4_k_cu_eb0622774cuda3std6ranges3__45__cpo4nextE[1];
.global .align 1 .b8 _ZN34_INTERNAL_3dd81a80_4_k_cu_eb0622774cuda3std6ranges3__45__cpo4prevE[1];
.global .align 1 .b8 _ZN34_INTERNAL_3dd81a80_4_k_cu_eb0622774cuda3std6ranges3__45__cpo4dataE[1];
.global .align 1 .b8 _ZN34_INTERNAL_3dd81a80_4_k_cu_eb0622774cuda3std6ranges3__45__cpo5cdataE[1];
.global .align 1 .b8 _ZN34_INTERNAL_3dd81a80_4_k_cu_eb0622774cuda3std6ranges3__45__cpo4sizeE[1];
.global .align 1 .b8 _ZN34_INTERNAL_3dd81a80_4_k_cu_eb0622774cuda3std6ranges3__45__cpo5ssizeE[1];
.global .align 1 .b8 _ZN34_INTERNAL_3dd81a80_4_k_cu_eb0622774cuda3std6ranges3__45__cpo8distanceE[1];
.global .align 1 .b8 _ZN34_INTERNAL_3dd81a80_4_k_cu_eb0622776thrust24THRUST_300001_SM_1000_NS8cuda_cub3parE[1];
.global .align 1 .b8 _ZN34_INTERNAL_3dd81a80_4_k_cu_eb0622776thrust24THRUST_300001_SM_1000_NS8cuda_cub10par_nosyncE[1];
.global .align 1 .b8 _ZN34_INTERNAL_3dd81a80_4_k_cu_eb0622776thrust24THRUST_300001_SM_1000_NS6system6detail10sequential3seqE[1];
.global .align 1 .b8 _ZN34_INTERNAL_3dd81a80_4_k_cu_eb0622776thrust24THRUST_300001_SM_1000_NS6system3cpp3parE[1];
.global .align 1 .b8 _ZN34_INTERNAL_3dd81a80_4_k_cu_eb0622776thrust24THRUST_300001_SM_1000_NS12placeholders2_1E[1];
.global .align 1 .b8 _ZN34_INTERNAL_3dd81a80_4_k_cu_eb0622776thrust24THRUST_300001_SM_1000_NS12placeholders2_2E[1];
.global .align 1 .b8 _ZN34_INTERNAL_3dd81a80_4_k_cu_eb0622776thrust24THRUST_300001_SM_1000_NS12placeholders2_3E[1];
.global .align 1 .b8 _ZN34_INTERNAL_3dd81a80_4_k_cu_eb0622776thrust24THRUST_300001_SM_1000_NS12placeholders2_4E[1];
.global .align 1 .b8 _ZN34_INTERNAL_3dd81a80_4_k_cu_eb0622776thrust24THRUST_300001_SM_1000_NS12placeholders2_5E[1];
.global .align 1 .b8 _ZN34_INTERNAL_3dd81a80_4_k_cu_eb0622776thrust24THRUST_300001_SM_1000_NS12placeholders2_6E[1];
.global .align 1 .b8 _ZN34_INTERNAL_3dd81a80_4_k_cu_eb0622776thrust24THRUST_300001_SM_1000_NS12placeholders2_7E[1];
.global .align 1 .b8 _ZN34_INTERNAL_3dd81a80_4_k_cu_eb0622776thrust24THRUST_300001_SM_1000_NS12placeholders2_8E[1];
.global .align 1 .b8 _ZN34_INTERNAL_3dd81a80_4_k_cu_eb0622776thrust24THRUST_300001_SM_1000_NS12placeholders2_9E[1];
.global .align 1 .b8 _ZN34_INTERNAL_3dd81a80_4_k_cu_eb0622776thrust24THRUST_300001_SM_1000_NS12placeholders3_10E[1];
.global .align 1 .b8 _ZN34_INTERNAL_3dd81a80_4_k_cu_eb0622776thrust24THRUST_300001_SM_1000_NS3seqE[1];
.global .align 1 .b8 _ZN34_INTERNAL_3dd81a80_4_k_cu_eb0622776thrust24THRUST_300001_SM_1000_NS6deviceE[1];

.visible .entry _Z5countPiiS_(
	.param .u64 .ptr .align 1 _Z5countPiiS__param_0,
	.param .u32 _Z5countPiiS__param_1,
	.param .u64 .ptr .align 1 _Z5countPiiS__param_2
)
{
	.reg .pred 	%p<2>;
	.reg .b32 	%r<8>;
	.reg .b64 	%rd<7>;

	ld.param.u64 	%rd2, [_Z5countPiiS__param_0];
	ld.param.u32 	%r1, [_Z5countPiiS__param_1];
	ld.param.u64 	%rd1, [_Z5countPiiS__param_2];
	cvta.to.global.u64 	%rd3, %rd2;
	mov.u32 	%r2, %ctaid.x;
	mov.u32 	%r3, %ntid.x;
	mov.u32 	%r4, %tid.x;
	mad.lo.s32 	%r5, %r2, %r3, %r4;
	mul.wide.s32 	%rd4, %r5, 4;
	add.s64 	%rd5, %rd3, %rd4;
	ld.global.u32 	%r6, [%rd5];
	setp.ne.s32 	%p1, %r6, %r1;
	@%p1 bra 	$L__BB0_2;
	cvta.to.global.u64 	%rd6, %rd1;
	atom.global.add.u32 	%r7, [%rd6], 1;
$L__BB0_2:
	ret;

}
	// .globl	_ZN3cub18CUB_300001_SM_10006detail11EmptyKernelIvEEvv
.visible .entry _ZN3cub18CUB_300001_SM_10006detail11EmptyKernelIvEEvv()
{


	ret;

}


// ===== COMPILED SASS (sm_100) =====

	.target	sm_100

	.elftype	@"ET_EXEC"


//--------------------- .note.nv.tkinfo           --------------------------
	.section	.note.nv.tkinfo,"",@"SHT_NOTE"
	.sectionflags	@"SHF_NOTE_NV_TKINFO"
	.tkinfo
        /*0018*/ 	.word	0x00000002
        /*0030*/ 	.string	""
        /*0030*/ 	.string	"ptxas"
        /*0030*/ 	.string	"Cuda compilation tools, release 13.0, V13.0.88"
        /*0030*/ 	.string	"Build cuda_13.0.r13.0/compiler.36424714_0"
        /*0030*/ 	.string	"-arch sm_100 -m 64 "



//--------------------- .note.nv.cuinfo           --------------------------
	.section	.note.nv.cuinfo,"",@"SHT_NOTE"
	.sectionflags	@"SHF_NOTE_NV_CUINFO"
        /*0018*/ 	.short	0x0002
        /*001a*/ 	.short	0x0064
        /*001c*/ 	.short	0x0082
	.zero		2


//--------------------- .nv.info                  --------------------------
	.section	.nv.info,"",@"SHT_CUDA_INFO"
	.align	4


	//----- nvinfo : EIATTR_REGCOUNT
	.align		4
        /*0000*/ 	.byte	0x04, 0x2f
        /*0002*/ 	.short	(.L_46 - .L_45)
	.align		4
.L_45:
        /*0004*/ 	.word	index@(_Z5countPiiS_)
        /*0008*/ 	.word	0x00000008


	//----- nvinfo : EIATTR_FRAME_SIZE
	.align		4
.L_46:
        /*000c*/ 	.byte	0x04, 0x11
        /*000e*/ 	.short	(.L_48 - .L_47)
	.align		4
.L_47:
        /*0010*/ 	.word	index@(_Z5countPiiS_)
        /*0014*/ 	.word	0x00000000


	//----- nvinfo : EIATTR_REGCOUNT
	.align		4
.L_48:
        /*0018*/ 	.byte	0x04, 0x2f
        /*001a*/ 	.short	(.L_50 - .L_49)
	.align		4
.L_49:
        /*001c*/ 	.word	index@(_ZN3cub18CUB_300001_SM_10006detail11EmptyKernelIvEEvv)
        /*0020*/ 	.word	0x00000004


	//----- nvinfo : EIATTR_FRAME_SIZE
	.align		4
.L_50:
        /*0024*/ 	.byte	0x04, 0x11
        /*0026*/ 	.short	(.L_52 - .L_51)
	.align		4
.L_51:
        /*0028*/ 	.word	index@(_ZN3cub18CUB_300001_SM_10006detail11EmptyKernelIvEEvv)
        /*002c*/ 	.word	0x00000000


	//----- nvinfo : EIATTR_MIN_STACK_SIZE
	.align		4
.L_52:
        /*0030*/ 	.byte	0x04, 0x12
        /*0032*/ 	.short	(.L_54 - .L_53)
	.align		4
.L_53:
        /*0034*/ 	.word	index@(_ZN3cub18CUB_300001_SM_10006detail11EmptyKernelIvEEvv)
        /*0038*/ 	.word	0x00000000


	//----- nvinfo : EIATTR_MIN_STACK_SIZE
	.align		4
.L_54:
        /*003c*/ 	.byte	0x04, 0x12
        /*003e*/ 	.short	(.L_56 - .L_55)
	.align		4
.L_55:
        /*0040*/ 	.word	index@(_Z5countPiiS_)
        /*0044*/ 	.word	0x00000000
.L_56:


//--------------------- .nv.compat                --------------------------
	.section	.nv.compat,"",@"SHT_CUDA_COMPAT_INFO"
	.align	4
        /*0000*/ 	.byte	0x02, 0x09, 0x00, 0x00, 0x02, 0x02, 0x01, 0x00, 0x02, 0x05, 0x05, 0x00, 0x03, 0x07, 0x01, 0x01
        /*0010*/ 	.byte	0x02, 0x03, 0x00, 0x00, 0x02, 0x06, 0x01, 0x00, 0x04, 0x0b, 0x08, 0x00, 0x09, 0x00, 0x00, 0x00
        /*0020*/ 	.byte	0x00, 0x00, 0x00, 0x00


//--------------------- .nv.info._ZN3cub18CUB_300001_SM_10006detail11EmptyKernelIvEEvv --------------------------
	.section	.nv.info._ZN3cub18CUB_300001_SM_10006detail11EmptyKernelIvEEvv,"",@"SHT_CUDA_INFO"
	.sectionflags	@""
	.align	4


	//----- nvinfo : EIATTR_CUDA_API_VERSION
	.align		4
        /*0000*/ 	.byte	0x04, 0x37
        /*0002*/ 	.short	(.L_58 - .L_57)
.L_57:
        /*0004*/ 	.word	0x00000082


	//----- nvinfo : EIATTR_SPARSE_MMA_MASK
	.align		4
.L_58:
        /*0008*/ 	.byte	0x03, 0x50
        /*000a*/ 	.short	0x0000


	//----- nvinfo : EIATTR_MAXREG_COUNT
	.align		4
        /*000c*/ 	.byte	0x03, 0x1b
        /*000e*/ 	.short	0x00ff


	//----- nvinfo : EIATTR_MERCURY_ISA_VERSION
	.align		4
        /*0010*/ 	.byte	0x03, 0x5f
        /*0012*/ 	.short	0x0101


	//----- nvinfo : EIATTR_VRC_CTA_INIT_COUNT
	.align		4
        /*0014*/ 	.byte	0x02, 0x4a
	.zero		1
	.zero		1


	//----- nvinfo : EIATTR_EXIT_INSTR_OFFSETS
	.align		4
        /*0018*/ 	.byte	0x04, 0x1c
        /*001a*/ 	.short	(.L_60 - .L_59)


	//   ....[0]....
.L_59:
        /*001c*/ 	.word	0x00000010


	//----- nvinfo : EIATTR_SW_WAR
	.align		4
.L_60:
        /*0020*/ 	.byte	0x04, 0x36
        /*0022*/ 	.short	(.L_62 - .L_61)
.L_61:
        /*0024*/ 	.word	0x00000008
.L_62:


//--------------------- .nv.info._Z5countPiiS_    --------------------------
	.section	.nv.info._Z5countPiiS_,"",@"SHT_CUDA_INFO"
	.sectionflags	@""
	.align	4


	//----- nvinfo : EIATTR_CUDA_API_VERSION
	.align		4
        /*0000*/ 	.byte	0x04, 0x37
        /*0002*/ 	.short	(.L_64 - .L_63)
.L_63:
        /*0004*/ 	.word	0x00000082


	//----- nvinfo : EIATTR_KPARAM_INFO
	.align		4
.L_64:
        /*0008*/ 	.byte	0x04, 0x17
        /*000a*/ 	.short	(.L_66 - .L_65)
.L_65:
        /*000c*/ 	.word	0x00000000
        /*0010*/ 	.short	0x0002
        /*0012*/ 	.short	0x0010
        /*0014*/ 	.byte	0x00, 0xf5, 0x21, 0x00


	//----- nvinfo : EIATTR_KPARAM_INFO
	.align		4
.L_66:
        /*0018*/ 	.byte	0x04, 0x17
        /*001a*/ 	.short	(.L_68 - .L_67)
.L_67:
        /*001c*/ 	.word	0x00000000
        /*0020*/ 	.short	0x0001
        /*0022*/ 	.short	0x0008
        /*0024*/ 	.byte	0x00, 0xf0, 0x11, 0x00


	//----- nvinfo : EIATTR_KPARAM_INFO
	.align		4
.L_68:
        /*0028*/ 	.byte	0x04, 0x17
        /*002a*/ 	.short	(.L_70 - .L_69)
.L_69:
        /*002c*/ 	.word	0x00000000
        /*0030*/ 	.short	0x0000
        /*0032*/ 	.short	0x0000
        /*0034*/ 	.byte	0x00, 0xf5, 0x21, 0x00


	//----- nvinfo : EIATTR_SPARSE_MMA_MASK
	.align		4
.L_70:
        /*0038*/ 	.byte	0x03, 0x50
        /*003a*/ 	.short	0x0000


	//----- nvinfo : EIATTR_MAXREG_COUNT
	.align		4
        /*003c*/ 	.byte	0x03, 0x1b
        /*003e*/ 	.short	0x00ff


	//----- nvinfo : EIATTR_MERCURY_ISA_VERSION
	.align		4
        /*0040*/ 	.byte	0x03, 0x5f
        /*0042*/ 	.short	0x0101


	//----- nvinfo : EIATTR_INT_WARP_WIDE_INSTR_OFFSETS
	.align		4
        /*0044*/ 	.byte	0x04, 0x31
        /*0046*/ 	.short	(.L_72 - .L_71)


	//   ....[0]....
.L_71:
        /*0048*/ 	.word	0x000000e0


	//----- nvinfo : EIATTR_VRC_CTA_INIT_COUNT
	.align		4
.L_72:
        /*004c*/ 	.byte	0x02, 0x4a
	.zero		1
	.zero		1


	//----- nvinfo : EIATTR_EXIT_INSTR_OFFSETS
	.align		4
        /*0050*/ 	.byte	0x04, 0x1c
        /*0052*/ 	.short	(.L_74 - .L_73)


	//   ....[0]....
.L_73:
        /*0054*/ 	.word	0x000000b0


	//   ....[1]....
        /*0058*/ 	.word	0x00000130


	//----- nvinfo : EIATTR_CBANK_PARAM_SIZE
	.align		4
.L_74:
        /*005c*/ 	.byte	0x03, 0x19
        /*005e*/ 	.short	0x0018


	//----- nvinfo : EIATTR_PARAM_CBANK
	.align		4
        /*0060*/ 	.byte	0x04, 0x0a
        /*0062*/ 	.short	(.L_76 - .L_75)
	.align		4
.L_75:
        /*0064*/ 	.word	index@(.nv.constant0._Z5countPiiS_)
        /*0068*/ 	.short	0x0380
        /*006a*/ 	.short	0x0018


	//----- nvinfo : EIATTR_SW_WAR
	.align		4
.L_76:
        /*006c*/ 	.byte	0x04, 0x36
        /*006e*/ 	.short	(.L_78 - .L_77)
.L_77:
        /*0070*/ 	.word	0x00000008
.L_78:


//--------------------- .nv.callgraph             --------------------------
	.section	.nv.callgraph,"",@"SHT_CUDA_CALLGRAPH"
	.align	4
	.sectionentsize	8
	.align		4
        /*0000*/ 	.word	0x00000000
	.align		4
        /*0004*/ 	.word	0xffffffff
	.align		4
        /*0008*/ 	.word	0x00000000
	.align		4
        /*000c*/ 	.word	0xfffffffe
	.align		4
        /*0010*/ 	.word	0x00000000
	.align		4
        /*0014*/ 	.word	0xfffffffd
	.align		4
        /*0018*/ 	.word	0x00000000
	.align		4
        /*001c*/ 	.word	0xfffffffc


//--------------------- .nv.constant4             --------------------------
	.section	.nv.constant4,"a",@progbits
	.align	8
	.align		8
.nv.constant4:
        /*0000*/ 	.dword	_ZN34_INTERNAL_3dd81a80_4_k_cu_eb0622774cuda3std3__45__cpo5beginE
	.align		8
        /*0008*/ 	.dword	_ZN34_INTERNAL_3dd81a80_4_k_cu_eb0622774cuda3std3__45__cpo3endE
	.align		8
        /*0010*/ 	.dword	_ZN34_INTERNAL_3dd81a80_4_k_cu_eb0622774cuda3std3__45__cpo6cbeginE
	.align		8
        /*0018*/ 	.dword	_ZN34_INTERNAL_3dd81a80_4_k_cu_eb0622774cuda3std3__45__cpo4cendE
	.align		8
        /*0020*/ 	.dword	_ZN34_INTERNAL_3dd81a80_4_k_cu_eb0622774cuda3std3__45__cpo6rbeginE
	.align		8
        /*0028*/ 	.dword	_ZN34_INTERNAL_3dd81a80_4_k_cu_eb0622774cuda3std3__45__cpo4rendE
	.align		8
        /*0030*/ 	.dword	_ZN34_INTERNAL_3dd81a80_4_k_cu_eb0622774cuda3std3__45__cpo7crbeginE
	.align		8
        /*0038*/ 	.dword	_ZN34_INTERNAL_3dd81a80_4_k_cu_eb0622774cuda3std3__45__cpo5crendE
	.align		8
        /*0040*/ 	.dword	_ZN34_INTERNAL_3dd81a80_4_k_cu_eb0622774cuda3std3__436_GLOBAL__N__3dd81a80_4_k_cu_eb0622776ignoreE
	.align		8
        /*0048*/ 	.dword	_ZN34_INTERNAL_3dd81a80_4_k_cu_eb0622774cuda3std3__419piecewise_constructE
	.align		8
        /*0050*/ 	.dword	_ZN34_INTERNAL_3dd81a80_4_k_cu_eb0622774cuda3std3__48in_placeE
	.align		8
        /*0058*/ 	.dword	_ZN34_INTERNAL_3dd81a80_4_k_cu_eb0622774cuda3std3__420unreachable_sentinelE
	.align		8
        /*0060*/ 	.dword	_ZN34_INTERNAL_3dd81a80_4_k_cu_eb0622774cuda3std3__47nulloptE
	.align		8
        /*0068*/ 	.dword	_ZN34_INTERNAL_3dd81a80_4_k_cu_eb0622774cuda3std3__48unexpectE
	.align		8
        /*0070*/ 	.dword	_ZN34_INTERNAL_3dd81a80_4_k_cu_eb0622774cuda3std6ranges3__45__cpo4swapE
	.align		8
        /*0078*/ 	.dword	_ZN34_INTERNAL_3dd81a80_4_k_cu_eb0622774cuda3std6ranges3__45__cpo9iter_moveE
	.align		8
        /*0080*/ 	.dword	_ZN34_INTERNAL_3dd81a80_4_k_cu_eb0622774cuda3std6ranges3__45__cpo5beginE
	.align		8
        /*0088*/ 	.dword	_ZN34_INTERNAL_3dd81a80_4_k_cu_eb0622774cuda3std6ranges3__45__cpo3endE
	.align		8
        /*0090*/ 	.dword	_ZN34_INTERNAL_3dd81a80_4_k_cu_eb0622774cuda3std6ranges3__45__cpo6cbeginE
	.align		8
        /*0098*/ 	.dword	_ZN34_INTERNAL_3dd81a80_4_k_cu_eb0622774cuda3std6ranges3__45__cpo4cendE
	.align		8
        /*00a0*/ 	.dword	_ZN34_INTERNAL_3dd81a80_4_k_cu_eb0622774cuda3std6ranges3__45__cpo7advanceE
	.align		8
        /*00a8*/ 	.dword	_ZN34_INTERNAL_3dd81a80_4_k_cu_eb0622774cuda3std6ranges3__45__cpo9iter_swapE
	.align		8
        /*00b0*/ 	.dword	_ZN34_INTERNAL_3dd81a80_4_k_cu_eb0622774cuda3std6ranges3__45__cpo4nextE
	.align		8
        /*00b8*/ 	.dword	_ZN34_INTERNAL_3dd81a80_4_k_cu_eb0622774cuda3std6ranges3__45__cpo4prevE
	.align		8
        /*00c0*/ 	.dword	_ZN34_INTERNAL_3dd81a80_4_k_cu_eb0622774cuda3std6ranges3__45__cpo4dataE
	.align		8
        /*00c8*/ 	.dword	_ZN34_INTERNAL_3dd81a80_4_k_cu_eb0622774cuda3std6ranges3__45__cpo5cdataE
	.align		8
        /*00d0*/ 	.dword	_ZN34_INTERNAL_3dd81a80_4_k_cu_eb0622774cuda3std6ranges3__45__cpo4sizeE
	.align		8
        /*00d8*/ 	.dword	_ZN34_INTERNAL_3dd81a80_4_k_cu_eb0622774cuda3std6ranges3__45__cpo5ssizeE
	.align		8
        /*00e0*/ 	.dword	_ZN34_INTERNAL_3dd81a80_4_k_cu_eb0622774cuda3std6ranges3__45__cpo8distanceE
	.align		8
        /*00e8*/ 	.dword	_ZN34_INTERNAL_3dd81a80_4_k_cu_eb0622776thrust24THRUST_300001_SM_1000_NS8cuda_cub3parE
	.align		8
        /*00f0*/ 	.dword	_ZN34_INTERNAL_3dd81a80_4_k_cu_eb0622776thrust24THRUST_300001_SM_1000_NS8cuda_cub10par_nosyncE
	.align		8
        /*00f8*/ 	.dword	_ZN34_INTERNAL_3dd81a80_4_k_cu_eb0622776thrust24THRUST_300001_SM_1000_NS6system6detail10sequential3seqE
	.align		8
        /*0100*/ 	.dword	_ZN34_INTERNAL_3dd81a80_4_k_cu_eb0622776thrust24THRUST_300001_SM_1000_NS6system3cpp3parE
	.align		8
        /*0108*/ 	.dword	_ZN34_INTERNAL_3dd81a80_4_k_cu_eb0622776thrust24THRUST_300001_SM_1000_NS12placeholders2_1E
	.align		8
        /*0110*/ 	.dword	_ZN34_INTERNAL_3dd81a80_4_k_cu_eb0622776thrust24THRUST_300001_SM_1000_NS12placeholders2_2E
	.align		8
        /*0118*/ 	.dword	_ZN34_INTERNAL_3dd81a80_4_k_cu_eb0622776thrust24THRUST_300001_SM_1000_NS12placeholders2_3E
	.align		8
        /*0120*/ 	.dword	_ZN34_INTERNAL_3dd81a80_4_k_cu_eb0622776thrust24THRUST_300001_SM_1000_NS12placeholders2_4E
	.align		8
        /*0128*/ 	.dword	_ZN34_INTERNAL_3dd81a80_4_k_cu_eb0622776thrust24THRUST_300001_SM_1000_NS12placeholders2_5E
	.align		8
        /*0130*/ 	.dword	_ZN34_INTERNAL_3dd81a80_4_k_cu_eb0622776thrust24THRUST_300001_SM_1000_NS12placeholders2_6E
	.align		8
        /*0138*/ 	.dword	_ZN34_INTERNAL_3dd81a80_4_k_cu_eb0622776thrust24THRUST_300001_SM_1000_NS12placeholders2_7E
	.align		8
        /*0140*/ 	.dword	_ZN34_INTERNAL_3dd81a80_4_k_cu_eb0622776thrust24THRUST_300001_SM_1000_NS12placeholders2_8E
	.align		8
        /*0148*/ 	.dword	_ZN34_INTERNAL_3dd81a80_4_k_cu_eb0622776thrust24THRUST_300001_SM_1000_NS12placeholders2_9E
	.align		8
        /*0150*/ 	.dword	_ZN34_INTERNAL_3dd81a80_4_k_cu_eb0622776thrust24THRUST_300001_SM_1000_NS12placeholders3_10E
	.align		8
        /*0158*/ 	.dword	_ZN34_INTERNAL_3dd81a80_4_k_cu_eb0622776thrust24THRUST_300001_SM_1000_NS3seqE
	.align		8
        /*0160*/ 	.dword	_ZN34_INTERNAL_3dd81a80_4_k_cu_eb0622776thrust24THRUST_300001_SM_1000_NS6deviceE


//--------------------- .text._ZN3cub18CUB_300001_SM_10006detail11EmptyKernelIvEEvv --------------------------
	.section	.text._ZN3cub18CUB_300001_SM_10006detail11EmptyKernelIvEEvv,"ax",@progbits
	.align	128
        .global         _ZN3cub18CUB_300001_SM_10006detail11EmptyKernelIvEEvv
        .type           _ZN3cub18CUB_300001_SM_10006detail11EmptyKernelIvEEvv,@function
        .size           _ZN3cub18CUB_300001_SM_10006detail11EmptyKernelIvEEvv,(.L_x_2 - _ZN3cub18CUB_300001_SM_10006detail11EmptyKernelIvEEvv)
        .other          _ZN3cub18CUB_300001_SM_10006detail11EmptyKernelIvEEvv,@"STO_CUDA_ENTRY STV_DEFAULT"
_ZN3cub18CUB_300001_SM_10006detail11EmptyKernelIvEEvv:
.text._ZN3cub18CUB_300001_SM_10006detail11EmptyKernelIvEEvv:
[----:B------:R-:W-:Y:S01]  /*0000*/  LDC R1, c[0x0][0x37c] ;  /* 0x0000df00ff017b82 */ /* 0x000fe20000000800 */
[----:B------:R-:W-:Y:S05]  /*0010*/  EXIT ;  /* 0x000000000000794d */ /* 0x000fea0003800000 */
.L_x_0:
[----:B------:R-:W-:-:S00]  /*0020*/  BRA `(.L_x_0) ;  /* 0xfffffffc00fc7947 */ /* 0x000fc0000383ffff */
[----:B------:R-:W-:-:S00]  /*0030*/  NOP ;  /* 0x0000000000007918 */ /* 0x000fc00000000000 */
        /* <DEDUP_REMOVED lines=12> */
.L_x_2:


//--------------------- .text._Z5countPiiS_       --------------------------
	.section	.text._Z5countPiiS_,"ax",@progbits
	.align	128
        .global         _Z5countPiiS_
        .type           _Z5countPiiS_,@function
        .size           _Z5countPiiS_,(.L_x_3 - _Z5countPiiS_)
        .other          _Z5countPiiS_,@"STO_CUDA_ENTRY STV_DEFAULT"
_Z5countPiiS_:
.text._Z5countPiiS_:
[----:B------:R-:W-:Y:S01]  /*0000*/  LDC R1, c[0x0][0x37c] ;  /* 0x0000df00ff017b82 */ /* 0x000fe20000000800 */
[----:B------:R-:W0:Y:S07]  /*0010*/  S2R R0, SR_TID.X ;  /* 0x0000000000007919 */ /* 0x000e2e0000002100 */
[----:B------:R-:W0:Y:S01]  /*0020*/  S2UR UR6, SR_CTAID.X ;  /* 0x00000000000679c3 */ /* 0x000e220000002500 */
[----:B------:R-:W1:Y:S07]  /*0030*/  LDCU.64 UR4, c[0x0][0x358] ;  /* 0x00006b00ff0477ac */ /* 0x000e6e0008000a00 */
[----:B------:R-:W0:Y:S08]  /*0040*/  LDC R5, c[0x0][0x360] ;  /* 0x0000d800ff057b82 */ /* 0x000e300000000800 */
[----:B------:R-:W2:Y:S01]  /*0050*/  LDC.64 R2, c[0x0][0x380] ;  /* 0x0000e000ff027b82 */ /* 0x000ea20000000a00 */
[----:B0-----:R-:W-:Y:S01]  /*0060*/  IMAD R5, R5, UR6, R0 ;  /* 0x0000000605057c24 */ /* 0x001fe2000f8e0200 */
[----:B------:R-:W0:Y:S03]  /*0070*/  LDCU UR6, c[0x0][0x388] ;  /* 0x00007100ff0677ac */ /* 0x000e260008000800 */
[----:B--2---:R-:W-:-:S06]  /*0080*/  IMAD.WIDE R2, R5, 0x4, R2 ;  /* 0x0000000405027825 */ /* 0x004fcc00078e0202 */
[----:B-1----:R-:W0:Y:S02]  /*0090*/  LDG.E R2, desc[UR4][R2.64] ;  /* 0x0000000402027981 */ /* 0x002e24000c1e1900 */
[----:B0-----:R-:W-:-:S13]  /*00a0*/  ISETP.NE.AND P0, PT, R2, UR6, PT ;  /* 0x0000000602007c0c */ /* 0x001fda000bf05270 */
[----:B------:R-:W-:Y:S05]  /*00b0*/  @P0 EXIT ;  /* 0x000000000000094d */ /* 0x000fea0003800000 */
[----:B------:R-:W0:Y:S01]  /*00c0*/  S2R R0, SR_LANEID ;  /* 0x0000000000007919 */ /* 0x000e220000000000 */
[----:B------:R-:W1:Y:S01]  /*00d0*/  LDC.64 R2, c[0x0][0x390] ;  /* 0x0000e400ff027b82 */ /* 0x000e620000000a00 */
[----:B------:R-:W-:Y:S02]  /*00e0*/  VOTEU.ANY UR6, UPT, PT ;  /* 0x0000000000067886 */ /* 0x000fe400038e0100 */
[----:B------:R-:W-:Y:S02]  /*00f0*/  UFLO.U32 UR7, UR6 ;  /* 0x00000006000772bd */ /* 0x000fe400080e0000 */
[----:B------:R-:W1:Y:S04]  /*0100*/  POPC R5, UR6 ;  /* 0x0000000600057d09 */ /* 0x000e680008000000 */
[----:B0-----:R-:W-:-:S13]  /*0110*/  ISETP.EQ.U32.AND P0, PT, R0, UR7, PT ;  /* 0x0000000700007c0c */ /* 0x001fda000bf02070 */
[----:B-1----:R-:W-:Y:S01]  /*0120*/  @P0 REDG.E.ADD.STRONG.GPU desc[UR4][R2.64], R5 ;  /* 0x000000050200098e */ /* 0x002fe2000c12e104 */
[----:B------:R-:W-:Y:S05]  /*0130*/  EXIT ;  /* 0x000000000000794d */ /* 0x000fea0003800000 */
.L_x_1:
        /* <DEDUP_REMOVED lines=12> */
.L_x_3:


//--------------------- .nv.shared.reserved.0     --------------------------
	.section	.nv.shared.reserved.0,"aw",@nobits
	.weak		__nv_reservedSMEM_offset_0_alias
	.size		__nv_reservedSMEM_offset_0_alias, 0, 64
	.other		__nv_reservedSMEM_offset_0_alias,@"STO_CUDA_RESERVED_SHARED STV_DEFAULT"
__nv_reservedSMEM_offset_0_alias:
	.zero		0
	.zero		64


//--------------------- .nv.global                --------------------------
	.section	.nv.global,"aw",@nobits
.nv.global:
	.type		_ZN34_INTERNAL_3dd81a80_4_k_cu_eb0622776thrust24THRUST_300001_SM_1000_NS12placeholders2_8E,@object
	.size		_ZN34_INTERNAL_3dd81a80_4_k_cu_eb0622776thrust24THRUST_300001_SM_1000_NS12placeholders2_8E,(_ZN34_INTERNAL_3dd81a80_4_k_cu_eb0622774cuda3std3__436_GLOBAL__N__3dd81a80_4_k_cu_eb0622776ignoreE - _ZN34_INTERNAL_3dd81a80_4_k_cu_eb0622776thrust24THRUST_300001_SM_1000_NS12placeholders2_8E)
_ZN34_INTERNAL_3dd81a80_4_k_cu_eb0622776thrust24THRUST_300001_SM_1000_NS12placeholders2_8E:
	.zero		1
	.type		_ZN34_INTERNAL_3dd81a80_4_k_cu_eb0622774cuda3std3__436_GLOBAL__N__3dd81a80_4_k_cu_eb0622776ignoreE,@object
	.size		_ZN34_INTERNAL_3dd81a80_4_k_cu_eb0622774cuda3std3__436_GLOBAL__N__3dd81a80_4_k_cu_eb0622776ignoreE,(_ZN34_INTERNAL_3dd81a80_4_k_cu_eb0622774cuda3std6ranges3__45__cpo4dataE - _ZN34_INTERNAL_3dd81a80_4_k_cu_eb0622774cuda3std3__436_GLOBAL__N__3dd81a80_4_k_cu_eb0622776ignoreE)
_ZN34_INTERNAL_3dd81a80_4_k_cu_eb0622774cuda3std3__436_GLOBAL__N__3dd81a80_4_k_cu_eb0622776ignoreE:
	.zero		1
	.type		_ZN34_INTERNAL_3dd81a80_4_k_cu_eb0622774cuda3std6ranges3__45__cpo4dataE,@object
	.size		_ZN34_INTERNAL_3dd81a80_4_k_cu_eb0622774cuda3std6ranges3__45__cpo4dataE,(_ZN34_INTERNAL_3dd81a80_4_k_cu_eb0622776thrust24THRUST_300001_SM_1000_NS6system3cpp3parE - _ZN34_INTERNAL_3dd81a80_4_k_cu_eb0622774cuda3std6ranges3__45__cpo4dataE)
_ZN34_INTERNAL_3dd81a80_4_k_cu_eb0622774cuda3std6ranges3__45__cpo4dataE:
	.zero		1
	.type		_ZN34_INTERNAL_3dd81a80_4_k_cu_eb0622776thrust24THRUST_300001_SM_1000_NS6system3cpp3parE,@object
	.size		_ZN34_INTERNAL_3dd81a80_4_k_cu_eb0622776thrust24THRUST_300001_SM_1000_NS6system3cpp3parE,(_ZN34_INTERNAL_3dd81a80_4_k_cu_eb0622774cuda3std3__45__cpo5beginE - _ZN34_INTERNAL_3dd81a80_4_k_cu_eb0622776thrust24THRUST_300001_SM_1000_NS6system3cpp3parE)
_ZN34_INTERNAL_3dd81a80_4_k_cu_eb0622776thrust24THRUST_300001_SM_1000_NS6system3cpp3parE:
	.zero		1
	.type		_ZN34_INTERNAL_3dd81a80_4_k_cu_eb0622774cuda3std3__45__cpo5beginE,@object
	.size		_ZN34_INTERNAL_3dd81a80_4_k_cu_eb0622774cuda3std3__45__cpo5beginE,(_ZN34_INTERNAL_3dd81a80_4_k_cu_eb0622774cuda3std6ranges3__45__cpo5beginE - _ZN34_INTERNAL_3dd81a80_4_k_cu_eb0622774cuda3std3__45__cpo5beginE)
_ZN34_INTERNAL_3dd81a80_4_k_cu_eb0622774cuda3std3__45__cpo5beginE:
	.zero		1
	.type		_ZN34_INTERNAL_3dd81a80_4_k_cu_eb0622774cuda3std6ranges3__45__cpo5beginE,@object
	.size		_ZN34_INTERNAL_3dd81a80_4_k_cu_eb0622774cuda3std6ranges3__45__cpo5beginE,(_ZN34_INTERNAL_3dd81a80_4_k_cu_eb0622776thrust24THRUST_300001_SM_1000_NS6deviceE - _ZN34_INTERNAL_3dd81a80_4_k_cu_eb0622774cuda3std6ranges3__45__cpo5beginE)
_ZN34_INTERNAL_3dd81a80_4_k_cu_eb0622774cuda3std6ranges3__45__cpo5beginE:
	.zero		1
	.type		_ZN34_INTERNAL_3dd81a80_4_k_cu_eb0622776thrust24THRUST_300001_SM_1000_NS6deviceE,@object
	.size		_ZN34_INTERNAL_3dd81a80_4_k_cu_eb0622776thrust24THRUST_300001_SM_1000_NS6deviceE,(_ZN34_INTERNAL_3dd81a80_4_k_cu_eb0622774cuda3std3__47nulloptE - _ZN34_INTERNAL_3dd81a80_4_k_cu_eb0622776thrust24THRUST_300001_SM_1000_NS6deviceE)
_ZN34_INTERNAL_3dd81a80_4_k_cu_eb0622776thrust24THRUST_300001_SM_1000_NS6deviceE:
	.zero		1
	.type		_ZN34_INTERNAL_3dd81a80_4_k_cu_eb0622774cuda3std3__47nulloptE,@object
	.size		_ZN34_INTERNAL_3dd81a80_4_k_cu_eb0622774cuda3std3__47nulloptE,(_ZN34_INTERNAL_3dd81a80_4_k_cu_eb0622774cuda3std6ranges3__45__cpo8distanceE - _ZN34_INTERNAL_3dd81a80_4_k_cu_eb0622774cuda3std3__47nulloptE)
_ZN34_INTERNAL_3dd81a80_4_k_cu_eb0622774cuda3std3__47nulloptE:
	.zero		1
	.type		_ZN34_INTERNAL_3dd81a80_4_k_cu_eb0622774cuda3std6ranges3__45__cpo8distanceE,@object
	.size		_ZN34_INTERNAL_3dd81a80_4_k_cu_eb0622774cuda3std6ranges3__45__cpo8distanceE,(_ZN34_INTERNAL_3dd81a80_4_k_cu_eb0622776thrust24THRUST_300001_SM_1000_NS12placeholders2_4E - _ZN34_INTERNAL_3dd81a80_4_k_cu_eb0622774cuda3std6ranges3__45__cpo8distanceE)
_ZN34_INTERNAL_3dd81a80_4_k_cu_eb0622774cuda3std6ranges3__45__cpo8distanceE:
	.zero		1
	.type		_ZN34_INTERNAL_3dd81a80_4_k_cu_eb0622776thrust24THRUST_300001_SM_1000_NS12placeholders2_4E,@object
	.size		_ZN34_INTERNAL_3dd81a80_4_k_cu_eb0622776thrust24THRUST_300001_SM_1000_NS12placeholders2_4E,(_ZN34_INTERNAL_3dd81a80_4_k_cu_eb0622774cuda3std3__45__cpo6rbeginE - _ZN34_INTERNAL_3dd81a80_4_k_cu_eb0622776thrust24THRUST_300001_SM_1000_NS12placeholders2_4E)
_ZN34_INTERNAL_3dd81a80_4_k_cu_eb0622776thrust24THRUST_300001_SM_1000_NS12placeholders2_4E:
	.zero		1
	.type		_ZN34_INTERNAL_3dd81a80_4_k_cu_eb0622774cuda3std3__45__cpo6rbeginE,@object
	.size		_ZN34_INTERNAL_3dd81a80_4_k_cu_eb0622774cuda3std3__45__cpo6rbeginE,(_ZN34_INTERNAL_3dd81a80_4_k_cu_eb0622774cuda3std6ranges3__45__cpo7advanceE - _ZN34_INTERNAL_3dd81a80_4_k_cu_eb0622774cuda3std3__45__cpo6rbeginE)
_ZN34_INTERNAL_3dd81a80_4_k_cu_eb0622774cuda3std3__45__cpo6rbeginE:
	.zero		1
	.type		_ZN34_INTERNAL_3dd81a80_4_k_cu_eb0622774cuda3std6ranges3__45__cpo7advanceE,@object
	.size		_ZN34_INTERNAL_3dd81a80_4_k_cu_eb0622774cuda3std6ranges3__45__cpo7advanceE,(_ZN34_INTERNAL_3dd81a80_4_k_cu_eb0622776thrust24THRUST_300001_SM_1000_NS12placeholders3_10E - _ZN34_INTERNAL_3dd81a80_4_k_cu_eb0622774cuda3std6ranges3__45__cpo7advanceE)
_ZN34_INTERNAL_3dd81a80_4_k_cu_eb0622774cuda3std6ranges3__45__cpo7advanceE:
	.zero		1
	.type		_ZN34_INTERNAL_3dd81a80_4_k_cu_eb0622776thrust24THRUST_300001_SM_1000_NS12placeholders3_10E,@object
	.size		_ZN34_INTERNAL_3dd81a80_4_k_cu_eb0622776thrust24THRUST_300001_SM_1000_NS12placeholders3_10E,(_ZN34_INTERNAL_3dd81a80_4_k_cu_eb0622774cuda3std3__48in_placeE - _ZN34_INTERNAL_3dd81a80_4_k_cu_eb0622776thrust24THRUST_300001_SM_1000_NS12placeholders3_10E)
_ZN34_INTERNAL_3dd81a80_4_k_cu_eb0622776thrust24THRUST_300001_SM_1000_NS12placeholders3_10E:
	.zero		1
	.type		_ZN34_INTERNAL_3dd81a80_4_k_cu_eb0622774cuda3std3__48in_placeE,@object
	.size		_ZN34_INTERNAL_3dd81a80_4_k_cu_eb0622774cuda3std3__48in_placeE,(_ZN34_INTERNAL_3dd81a80_4_k_cu_eb0622774cuda3std6ranges3__45__cpo4sizeE - _ZN34_INTERNAL_3dd81a80_4_k_cu_eb0622774cuda3std3__48in_placeE)
_ZN34_INTERNAL_3dd81a80_4_k_cu_eb0622774cuda3std3__48in_placeE:
	.zero		1
	.type		_ZN34_INTERNAL_3dd81a80_4_k_cu_eb0622774cuda3std6ranges3__45__cpo4sizeE,@object
	.size		_ZN34_INTERNAL_3dd81a80_4_k_cu_eb0622774cuda3std6ranges3__45__cpo4sizeE,(_ZN34_INTERNAL_3dd81a80_4_k_cu_eb0622776thrust24THRUST_300001_SM_1000_NS12placeholders2_2E - _ZN34_INTERNAL_3dd81a80_4_k_cu_eb0622774cuda3std6ranges3__45__cpo4sizeE)
_ZN34_INTERNAL_3dd81a80_4_k_cu_eb0622774cuda3std6ranges3__45__cpo4sizeE:
	.zero		1
	.type		_ZN34_INTERNAL_3dd81a80_4_k_cu_eb0622776thrust24THRUST_300001_SM_1000_NS12placeholders2_2E,@object
	.size		_ZN34_INTERNAL_3dd81a80_4_k_cu_eb0622776thrust24THRUST_300001_SM_1000_NS12placeholders2_2E,(_ZN34_INTERNAL_3dd81a80_4_k_cu_eb0622774cuda3std3__45__cpo6cbeginE - _ZN34_INTERNAL_3dd81a80_4_k_cu_eb0622776thrust24THRUST_300001_SM_1000_NS12placeholders2_2E)
_ZN34_INTERNAL_3dd81a80_4_k_cu_eb0622776thrust24THRUST_300001_SM_1000_NS12placeholders2_2E:
	.zero		1
	.type		_ZN34_INTERNAL_3dd81a80_4_k_cu_eb0622774cuda3std3__45__cpo6cbeginE,@object
	.size		_ZN34_INTERNAL_3dd81a80_4_k_cu_eb0622774cuda3std3__45__cpo6cbeginE,(_ZN34_INTERNAL_3dd81a80_4_k_cu_eb0622774cuda3std6ranges3__45__cpo6cbeginE - _ZN34_INTERNAL_3dd81a80_4_k_cu_eb0622774cuda3std3__45__cpo6cbeginE)
_ZN34_INTERNAL_3dd81a80_4_k_cu_eb0622774cuda3std3__45__cpo6cbeginE:
	.zero		1
	.type		_ZN34_INTERNAL_3dd81a80_4_k_cu_eb0622774cuda3std6ranges3__45__cpo6cbeginE,@object
	.size		_ZN34_INTERNAL_3dd81a80_4_k_cu_eb0622774cuda3std6ranges3__45__cpo6cbeginE,(_ZN34_INTERNAL_3dd81a80_4_k_cu_eb0622776thrust24THRUST_300001_SM_1000_NS12placeholders2_6E - _ZN34_INTERNAL_3dd81a80_4_k_cu_eb0622774cuda3std6ranges3__45__cpo6cbeginE)
_ZN34_INTERNAL_3dd81a80_4_k_cu_eb0622774cuda3std6ranges3__45__cpo6cbeginE:
	.zero		1
	.type		_ZN34_INTERNAL_3dd81a80_4_k_cu_eb0622776thrust24THRUST_300001_SM_1000_NS12placeholders2_6E,@object
	.size		_ZN34_INTERNAL_3dd81a80_4_k_cu_eb0622776thrust24THRUST_300001_SM_1000_NS12placeholders2_6E,(_ZN34_INTERNAL_3dd81a80_4_k_cu_eb0622774cuda3std3__45__cpo7crbeginE - _ZN34_INTERNAL_3dd81a80_4_k_cu_eb0622776thrust24THRUST_300001_SM_1000_NS12placeholders2_6E)
_ZN34_INTERNAL_3dd81a80_4_k_cu_eb0622776thrust24THRUST_300001_SM_1000_NS12placeholders2_6E:
	.zero		1
	.type		_ZN34_INTERNAL_3dd81a80_4_k_cu_eb0622774cuda3std3__45__cpo7crbeginE,@object
	.size		_ZN34_INTERNAL_3dd81a80_4_k_cu_eb0622774cuda3std3__45__cpo7crbeginE,(_ZN34_INTERNAL_3dd81a80_4_k_cu_eb0622774cuda3std6ranges3__45__cpo4nextE - _ZN34_INTERNAL_3dd81a80_4_k_cu_eb0622774cuda3std3__45__cpo7crbeginE)
_ZN34_INTERNAL_3dd81a80_4_k_cu_eb0622774cuda3std3__45__cpo7crbeginE:
	.zero		1
	.type		_ZN34_INTERNAL_3dd81a80_4_k_cu_eb0622774cuda3std6ranges3__45__cpo4nextE,@object
	.size		_ZN34_INTERNAL_3dd81a80_4_k_cu_eb0622774cuda3std6ranges3__45__cpo4nextE,(_ZN34_INTERNAL_3dd81a80_4_k_cu_eb0622774cuda3std6ranges3__45__cpo4swapE - _ZN34_INTERNAL_3dd81a80_4_k_cu_eb0622774cuda3std6ranges3__45__cpo4nextE)
_ZN34_INTERNAL_3dd81a80_4_k_cu_eb0622774cuda3std6ranges3__45__cpo4nextE:
	.zero		1
	.type		_ZN34_INTERNAL_3dd81a80_4_k_cu_eb0622774cuda3std6ranges3__45__cpo4swapE,@object
	.size		_ZN34_INTERNAL_3dd81a80_4_k_cu_eb0622774cuda3std6ranges3__45__cpo4swapE,(_ZN34_INTERNAL_3dd81a80_4_k_cu_eb0622776thrust24THRUST_300001_SM_1000_NS8cuda_cub10par_nosyncE - _ZN34_INTERNAL_3dd81a80_4_k_cu_eb0622774cuda3std6ranges3__45__cpo4swapE)
_ZN34_INTERNAL_3dd81a80_4_k_cu_eb0622774cuda3std6ranges3__45__cpo4swapE:
	.zero		1
	.type		_ZN34_INTERNAL_3dd81a80_4_k_cu_eb0622776thrust24THRUST_300001_SM_1000_NS8cuda_cub10par_nosyncE,@object
	.size		_ZN34_INTERNAL_3dd81a80_4_k_cu_eb0622776thrust24THRUST_300001_SM_1000_NS8cuda_cub10par_nosyncE,(_ZN34_INTERNAL_3dd81a80_4_k_cu_eb0622776thrust24THRUST_300001_SM_1000_NS3seqE - _ZN34_INTERNAL_3dd81a80_4_k_cu_eb0622776thrust24THRUST_300001_SM_1000_NS8cuda_cub10par_nosyncE)
_ZN34_INTERNAL_3dd81a80_4_k_cu_eb0622776thrust24THRUST_300001_SM_1000_NS8cuda_cub10par_nosyncE:
	.zero		1
	.type		_ZN34_INTERNAL_3dd81a80_4_k_cu_eb0622776thrust24THRUST_300001_SM_1000_NS3seqE,@object
	.size		_ZN34_INTERNAL_3dd81a80_4_k_cu_eb0622776thrust24THRUST_300001_SM_1000_NS3seqE,(_ZN34_INTERNAL_3dd81a80_4_k_cu_eb0622774cuda3std3__420unreachable_sentinelE - _ZN34_INTERNAL_3dd81a80_4_k_cu_eb0622776thrust24THRUST_300001_SM_1000_NS3seqE)
_ZN34_INTERNAL_3dd81a80_4_k_cu_eb0622776thrust24THRUST_300001_SM_1000_NS3seqE:
	.zero		1
	.type		_ZN34_INTERNAL_3dd81a80_4_k_cu_eb0622774cuda3std3__420unreachable_sentinelE,@object
	.size		_ZN34_INTERNAL_3dd81a80_4_k_cu_eb0622774cuda3std3__420unreachable_sentinelE,(_ZN34_INTERNAL_3dd81a80_4_k_cu_eb0622774cuda3std6ranges3__45__cpo5ssizeE - _ZN34_INTERNAL_3dd81a80_4_k_cu_eb0622774cuda3std3__420unreachable_sentinelE)
_ZN34_INTERNAL_3dd81a80_4_k_cu_eb0622774cuda3std3__420unreachable_sentinelE:
	.zero		1
	.type		_ZN34_INTERNAL_3dd81a80_4_k_cu_eb0622774cuda3std6ranges3__45__cpo5ssizeE,@object
	.size		_ZN34_INTERNAL_3dd81a80_4_k_cu_eb0622774cuda3std6ranges3__45__cpo5ssizeE,(_ZN34_INTERNAL_3dd81a80_4_k_cu_eb0622776thrust24THRUST_300001_SM_1000_NS12placeholders2_3E - _ZN34_INTERNAL_3dd81a80_4_k_cu_eb0622774cuda3std6ranges3__45__cpo5ssizeE)
_ZN34_INTERNAL_3dd81a80_4_k_cu_eb0622774cuda3std6ranges3__45__cpo5ssizeE:
	.zero		1
	.type		_ZN34_INTERNAL_3dd81a80_4_k_cu_eb0622776thrust24THRUST_300001_SM_1000_NS12placeholders2_3E,@object
	.size		_ZN34_INTERNAL_3dd81a80_4_k_cu_eb0622776thrust24THRUST_300001_SM_1000_NS12placeholders2_3E,(_ZN34_INTERNAL_3dd81a80_4_k_cu_eb0622774cuda3std3__45__cpo4cendE - _ZN34_INTERNAL_3dd81a80_4_k_cu_eb0622776thrust24THRUST_300001_SM_1000_NS12placeholders2_3E)
_ZN34_INTERNAL_3dd81a80_4_k_cu_eb0622776thrust24THRUST_300001_SM_1000_NS12placeholders2_3E:
	.zero		1
	.type		_ZN34_INTERNAL_3dd81a80_4_k_cu_eb0622774cuda3std3__45__cpo4cendE,@object
	.size		_ZN34_INTERNAL_3dd81a80_4_k_cu_eb0622774cuda3std3__45__cpo4cendE,(_ZN34_INTERNAL_3dd81a80_4_k_cu_eb0622774cuda3std6ranges3__45__cpo4cendE - _ZN34_INTERNAL_3dd81a80_4_k_cu_eb0622774cuda3std3__45__cpo4cendE)
_ZN34_INTERNAL_3dd81a80_4_k_cu_eb0622774cuda3std3__45__cpo4cendE:
	.zero		1
	.type		_ZN34_INTERNAL_3dd81a80_4_k_cu_eb0622774cuda3std6ranges3__45__cpo4cendE,@object
	.size		_ZN34_INTERNAL_3dd81a80_4_k_cu_eb0622774cuda3std6ranges3__45__cpo4cendE,(_ZN34_INTERNAL_3dd81a80_4_k_cu_eb0622776thrust24THRUST_300001_SM_1000_NS12placeholders2_7E - _ZN34_INTERNAL_3dd81a80_4_k_cu_eb0622774cuda3std6ranges3__45__cpo4cendE)
_ZN34_INTERNAL_3dd81a80_4_k_cu_eb0622774cuda3std6ranges3__45__cpo4cendE:
	.zero		1
	.type		_ZN34_INTERNAL_3dd81a80_4_k_cu_eb0622776thrust24THRUST_300001_SM_1000_NS12placeholders2_7E,@object
	.size		_ZN34_INTERNAL_3dd81a80_4_k_cu_eb0622776thrust24THRUST_300001_SM_1000_NS12placeholders2_7E,(_ZN34_INTERNAL_3dd81a80_4_k_cu_eb0622774cuda3std3__45__cpo5crendE - _ZN34_INTERNAL_3dd81a80_4_k_cu_eb0622776thrust24THRUST_300001_SM_1000_NS12placeholders2_7E)
_ZN34_INTERNAL_3dd81a80_4_k_cu_eb0622776thrust24THRUST_300001_SM_1000_NS12placeholders2_7E:
	.zero		1
	.type		_ZN34_INTERNAL_3dd81a80_4_k_cu_eb0622774cuda3std3__45__cpo5crendE,@object
	.size		_ZN34_INTERNAL_3dd81a80_4_k_cu_eb0622774cuda3std3__45__cpo5crendE,(_ZN34_INTERNAL_3dd81a80_4_k_cu_eb0622774cuda3std6ranges3__45__cpo4prevE - _ZN34_INTERNAL_3dd81a80_4_k_cu_eb0622774cuda3std3__45__cpo5crendE)
_ZN34_INTERNAL_3dd81a80_4_k_cu_eb0622774cuda3std3__45__cpo5crendE:
	.zero		1
	.type		_ZN34_INTERNAL_3dd81a80_4_k_cu_eb0622774cuda3std6ranges3__45__cpo4prevE,@object
	.size		_ZN34_INTERNAL_3dd81a80_4_k_cu_eb0622774cuda3std6ranges3__45__cpo4prevE,(_ZN34_INTERNAL_3dd81a80_4_k_cu_eb0622774cuda3std6ranges3__45__cpo9iter_moveE - _ZN34_INTERNAL_3dd81a80_4_k_cu_eb0622774cuda3std6ranges3__45__cpo4prevE)
_ZN34_INTERNAL_3dd81a80_4_k_cu_eb0622774cuda3std6ranges3__45__cpo4prevE:
	.zero		1
	.type		_ZN34_INTERNAL_3dd81a80_4_k_cu_eb0622774cuda3std6ranges3__45__cpo9iter_moveE,@object
	.size		_ZN34_INTERNAL_3dd81a80_4_k_cu_eb0622774cuda3std6ranges3__45__cpo9iter_moveE,(_ZN34_INTERNAL_3dd81a80_4_k_cu_eb0622776thrust24THRUST_300001_SM_1000_NS6system6detail10sequential3seqE - _ZN34_INTERNAL_3dd81a80_4_k_cu_eb0622774cuda3std6ranges3__45__cpo9iter_moveE)
_ZN34_INTERNAL_3dd81a80_4_k_cu_eb0622774cuda3std6ranges3__45__cpo9iter_moveE:
	.zero		1
	.type		_ZN34_INTERNAL_3dd81a80_4_k_cu_eb0622776thrust24THRUST_300001_SM_1000_NS6system6detail10sequential3seqE,@object
	.size		_ZN34_INTERNAL_3dd81a80_4_k_cu_eb0622776thrust24THRUST_300001_SM_1000_NS6system6detail10sequential3seqE,(_ZN34_INTERNAL_3dd81a80_4_k_cu_eb0622776thrust24THRUST_300001_SM_1000_NS12placeholders2_9E - _ZN34_INTERNAL_3dd81a80_4_k_cu_eb0622776thrust24THRUST_300001_SM_1000_NS6system6detail10sequential3seqE)
_ZN34_INTERNAL_3dd81a80_4_k_cu_eb0622776thrust24THRUST_300001_SM_1000_NS6system6detail10sequential3seqE:
	.zero		1
	.type		_ZN34_INTERNAL_3dd81a80_4_k_cu_eb0622776thrust24THRUST_300001_SM_1000_NS12placeholders2_9E,@object
	.size		_ZN34_INTERNAL_3dd81a80_4_k_cu_eb0622776thrust24THRUST_300001_SM_1000_NS12placeholders2_9E,(_ZN34_INTERNAL_3dd81a80_4_k_cu_eb0622774cuda3std3__419piecewise_constructE - _ZN34_INTERNAL_3dd81a80_4_k_cu_eb0622776thrust24THRUST_300001_SM_1000_NS12placeholders2_9E)
_ZN34_INTERNAL_3dd81a80_4_k_cu_eb0622776thrust24THRUST_300001_SM_1000_NS12placeholders2_9E:
	.zero		1
	.type		_ZN34_INTERNAL_3dd81a80_4_k_cu_eb0622774cuda3std3__419piecewise_constructE,@object
	.size		_ZN34_INTERNAL_3dd81a80_4_k_cu_eb0622774cuda3std3__419piecewise_constructE,(_ZN34_INTERNAL_3dd81a80_4_k_cu_eb0622774cuda3std6ranges3__45__cpo5cdataE - _ZN34_INTERNAL_3dd81a80_4_k_cu_eb0622774cuda3std3__419piecewise_constructE)
_ZN34_INTERNAL_3dd81a80_4_k_cu_eb0622774cuda3std3__419piecewise_constructE:
	.zero		1
	.type		_ZN34_INTERNAL_3dd81a80_4_k_cu_eb0622774cuda3std6ranges3__45__cpo5cdataE,@object
	.size		_ZN34_INTERNAL_3dd81a80_4_k_cu_eb0622774cuda3std6ranges3__45__cpo5cdataE,(_ZN34_INTERNAL_3dd81a80_4_k_cu_eb0622776thrust24THRUST_300001_SM_1000_NS12placeholders2_1E - _ZN34_INTERNAL_3dd81a80_4_k_cu_eb0622774cuda3std6ranges3__45__cpo5cdataE)
_ZN34_INTERNAL_3dd81a80_4_k_cu_eb0622774cuda3std6ranges3__45__cpo5cdataE:
	.zero		1
	.type		_ZN34_INTERNAL_3dd81a80_4_k_cu_eb0622776thrust24THRUST_300001_SM_1000_NS12placeholders2_1E,@object
	.size		_ZN34_INTERNAL_3dd81a80_4_k_cu_eb0622776thrust24THRUST_300001_SM_1000_NS12placeholders2_1E,(_ZN34_INTERNAL_3dd81a80_4_k_cu_eb0622774cuda3std3__45__cpo3endE - _ZN34_INTERNAL_3dd81a80_4_k_cu_eb0622776thrust24THRUST_300001_SM_1000_NS12placeholders2_1E)
_ZN34_INTERNAL_3dd81a80_4_k_cu_eb0622776thrust24THRUST_300001_SM_1000_NS12placeholders2_1E:
	.zero		1
	.type		_ZN34_INTERNAL_3dd81a80_4_k_cu_eb0622774cuda3std3__45__cpo3endE,@object
	.size		_ZN34_INTERNAL_3dd81a80_4_k_cu_eb0622774cuda3std3__45__cpo3endE,(_ZN34_INTERNAL_3dd81a80_4_k_cu_eb0622774cuda3std6ranges3__45__cpo3endE - _ZN34_INTERNAL_3dd81a80_4_k_cu_eb0622774cuda3std3__45__cpo3endE)
_ZN34_INTERNAL_3dd81a80_4_k_cu_eb0622774cuda3std3__45__cpo3endE:
	.zero		1
	.type		_ZN34_INTERNAL_3dd81a80_4_k_cu_eb0622774cuda3std6ranges3__45__cpo3endE,@object
	.size		_ZN34_INTERNAL_3dd81a80_4_k_cu_eb0622774cuda3std6ranges3__45__cpo3endE,(_ZN34_INTERNAL_3dd81a80_4_k_cu_eb0622776thrust24THRUST_300001_SM_1000_NS12placeholders2_5E - _ZN34_INTERNAL_3dd81a80_4_k_cu_eb0622774cuda3std6ranges3__45__cpo3endE)
_ZN34_INTERNAL_3dd81a80_4_k_cu_eb0622774cuda3std6ranges3__45__cpo3endE:
	.zero		1
	.type		_ZN34_INTERNAL_3dd81a80_4_k_cu_eb0622776thrust24THRUST_300001_SM_1000_NS12placeholders2_5E,@object
	.size		_ZN34_INTERNAL_3dd81a80_4_k_cu_eb0622776thrust24THRUST_300001_SM_1000_NS12placeholders2_5E,(_ZN34_INTERNAL_3dd81a80_4_k_cu_eb0622774cuda3std3__45__cpo4rendE - _ZN34_INTERNAL_3dd81a80_4_k_cu_eb0622776thrust24THRUST_300001_SM_1000_NS12placeholders2_5E)
_ZN34_INTERNAL_3dd81a80_4_k_cu_eb0622776thrust24THRUST_300001_SM_1000_NS12placeholders2_5E:
	.zero		1
	.type		_ZN34_INTERNAL_3dd81a80_4_k_cu_eb0622774cuda3std3__45__cpo4rendE,@object
	.size		_ZN34_INTERNAL_3dd81a80_4_k_cu_eb0622774cuda3std3__45__cpo4rendE,(_ZN34_INTERNAL_3dd81a80_4_k_cu_eb0622774cuda3std6ranges3__45__cpo9iter_swapE - _ZN34_INTERNAL_3dd81a80_4_k_cu_eb0622774cuda3std3__45__cpo4rendE)
_ZN34_INTERNAL_3dd81a80_4_k_cu_eb0622774cuda3std3__45__cpo4rendE:
	.zero		1
	.type		_ZN34_INTERNAL_3dd81a80_4_k_cu_eb0622774cuda3std6ranges3__45__cpo9iter_swapE,@object
	.size		_ZN34_INTERNAL_3dd81a80_4_k_cu_eb0622774cuda3std6ranges3__45__cpo9iter_swapE,(_ZN34_INTERNAL_3dd81a80_4_k_cu_eb0622774cuda3std3__48unexpectE - _ZN34_INTERNAL_3dd81a80_4_k_cu_eb0622774cuda3std6ranges3__45__cpo9iter_swapE)
_ZN34_INTERNAL_3dd81a80_4_k_cu_eb0622774cuda3std6ranges3__45__cpo9iter_swapE:
	.zero		1
	.type		_ZN34_INTERNAL_3dd81a80_4_k_cu_eb0622774cuda3std3__48unexpectE,@object
	.size		_ZN34_INTERNAL_3dd81a80_4_k_cu_eb0622774cuda3std3__48unexpectE,(_ZN34_INTERNAL_3dd81a80_4_k_cu_eb0622776thrust24THRUST_300001_SM_1000_NS8cuda_cub3parE - _ZN34_INTERNAL_3dd81a80_4_k_cu_eb0622774cuda3std3__48unexpectE)
_ZN34_INTERNAL_3dd81a80_4_k_cu_eb0622774cuda3std3__48unexpectE:
	.zero		1
	.type		_ZN34_INTERNAL_3dd81a80_4_k_cu_eb0622776thrust24THRUST_300001_SM_1000_NS8cuda_cub3parE,@object
	.size		_ZN34_INTERNAL_3dd81a80_4_k_cu_eb0622776thrust24THRUST_300001_SM_1000_NS8cuda_cub3parE,(.L_29 - _ZN34_INTERNAL_3dd81a80_4_k_cu_eb0622776thrust24THRUST_300001_SM_1000_NS8cuda_cub3parE)
_ZN34_INTERNAL_3dd81a80_4_k_cu_eb0622776thrust24THRUST_300001_SM_1000_NS8cuda_cub3parE:
	.zero		1
.L_29:


//--------------------- .nv.constant0._ZN3cub18CUB_300001_SM_10006detail11EmptyKernelIvEEvv --------------------------
	.section	.nv.constant0._ZN3cub18CUB_300001_SM_10006detail11EmptyKernelIvEEvv,"a",@progbits
	.sectionflags	@""
	.align	4
.nv.constant0._ZN3cub18CUB_300001_SM_10006detail11EmptyKernelIvEEvv:
	.zero		896


//--------------------- .nv.constant0._Z5countPiiS_ --------------------------
	.section	.nv.constant0._Z5countPiiS_,"a",@progbits
	.sectionflags	@""
	.align	4
.nv.constant0._Z5countPiiS_:
	.zero		920


//--------------------- SYMBOLS --------------------------

	.type		.nv.reservedSmem.offset0,@object
	.size		.nv.reservedSmem.offset0,0x4
